//
// Generated by NVIDIA NVVM Compiler
//
// Compiler Build ID: CL-36424714
// Cuda compilation tools, release 13.0, V13.0.88
// Based on NVVM 20.0.0
//

.version 9.0
.target sm_100
.address_size 64

	// .globl	_Z20matrixTransposeNaivePfS_
// _ZZ21matrixTransposeSharedPfS_E4tile has been demoted
// _ZZ30matrixTransposeNoBankConflictsPfS_E4tile has been demoted

.visible .entry _Z20matrixTransposeNaivePfS_(
	.param .u64 .ptr .align 1 _Z20matrixTransposeNaivePfS__param_0,
	.param .u64 .ptr .align 1 _Z20matrixTransposeNaivePfS__param_1
)
{
	.reg .b32 	%r<13>;
	.reg .b32 	%f<2>;
	.reg .b64 	%rd<9>;

	ld.param.u64 	%rd1, [_Z20matrixTransposeNaivePfS__param_0];
	ld.param.u64 	%rd2, [_Z20matrixTransposeNaivePfS__param_1];
	cvta.to.global.u64 	%rd3, %rd2;
	cvta.to.global.u64 	%rd4, %rd1;
	mov.u32 	%r1, %ctaid.x;
	mov.u32 	%r2, %ntid.x;
	mov.u32 	%r3, %tid.x;
	mad.lo.s32 	%r4, %r1, %r2, %r3;
	mov.u32 	%r5, %ctaid.y;
	mov.u32 	%r6, %ntid.y;
	mov.u32 	%r7, %tid.y;
	mad.lo.s32 	%r8, %r5, %r6, %r7;
	shl.b32 	%r9, %r4, 12;
	add.s32 	%r10, %r9, %r8;
	shl.b32 	%r11, %r8, 12;
	add.s32 	%r12, %r11, %r4;
	mul.wide.s32 	%rd5, %r10, 4;
	add.s64 	%rd6, %rd4, %rd5;
	ld.global.f32 	%f1, [%rd6];
	mul.wide.s32 	%rd7, %r12, 4;
	add.s64 	%rd8, %rd3, %rd7;
	st.global.f32 	[%rd8], %f1;
	ret;

}
	// .globl	_Z21matrixTransposeSharedPfS_
.visible .entry _Z21matrixTransposeSharedPfS_(
	.param .u64 .ptr .align 1 _Z21matrixTransposeSharedPfS__param_0,
	.param .u64 .ptr .align 1 _Z21matrixTransposeSharedPfS__param_1
)
{
	.reg .b32 	%r<24>;
	.reg .b32 	%f<3>;
	.reg .b64 	%rd<9>;
	// demoted variable
	.shared .align 4 .b8 _ZZ21matrixTransposeSharedPfS_E4tile[4096];
	ld.param.u64 	%rd1, [_Z21matrixTransposeSharedPfS__param_0];
	ld.param.u64 	%rd2, [_Z21matrixTransposeSharedPfS__param_1];
	cvta.to.global.u64 	%rd3, %rd2;
	cvta.to.global.u64 	%rd4, %rd1;
	mov.u32 	%r1, %ctaid.x;
	mov.u32 	%r2, %ntid.x;
	mov.u32 	%r3, %tid.x;
	mad.lo.s32 	%r4, %r1, %r2, %r3;
	mov.u32 	%r5, %ctaid.y;
	mov.u32 	%r6, %ntid.y;
	mov.u32 	%r7, %tid.y;
	mad.lo.s32 	%r8, %r5, %r6, %r7;
	shl.b32 	%r9, %r8, 12;
	add.s32 	%r10, %r9, %r4;
	mul.wide.s32 	%rd5, %r10, 4;
	add.s64 	%rd6, %rd4, %rd5;
	ld.global.f32 	%f1, [%rd6];
	shl.b32 	%r11, %r3, 7;
	mov.u32 	%r12, _ZZ21matrixTransposeSharedPfS_E4tile;
	add.s32 	%r13, %r12, %r11;
	shl.b32 	%r14, %r7, 2;
	add.s32 	%r15, %r13, %r14;
	st.shared.f32 	[%r15], %f1;
	bar.sync 	0;
	mad.lo.s32 	%r16, %r5, %r2, %r3;
	mad.lo.s32 	%r17, %r1, %r6, %r7;
	shl.b32 	%r18, %r17, 12;
	add.s32 	%r19, %r18, %r16;
	shl.b32 	%r20, %r7, 7;
	add.s32 	%r21, %r12, %r20;
	shl.b32 	%r22, %r3, 2;
	add.s32 	%r23, %r21, %r22;
	ld.shared.f32 	%f2, [%r23];
	mul.wide.s32 	%rd7, %r19, 4;
	add.s64 	%rd8, %rd3, %rd7;
	st.global.f32 	[%rd8], %f2;
	ret;

}
	// .globl	_Z30matrixTransposeNoBankConflictsPfS_
.visible .entry _Z30matrixTransposeNoBankConflictsPfS_(
	.param .u64 .ptr .align 1 _Z30matrixTransposeNoBankConflictsPfS__param_0,
	.param .u64 .ptr .align 1 _Z30matrixTransposeNoBankConflictsPfS__param_1
)
{
	.reg .b32 	%r<22>;
	.reg .b32 	%f<3>;
	.reg .b64 	%rd<9>;
	// demoted variable
	.shared .align 4 .b8 _ZZ30matrixTransposeNoBankConflictsPfS_E4tile[4224];
	ld.param.u64 	%rd1, [_Z30matrixTransposeNoBankConflictsPfS__param_0];
	ld.param.u64 	%rd2, [_Z30matrixTransposeNoBankConflictsPfS__param_1];
	cvta.to.global.u64 	%rd3, %rd2;
	cvta.to.global.u64 	%rd4, %rd1;
	mov.u32 	%r1, %ctaid.x;
	mov.u32 	%r2, %ntid.x;
	mov.u32 	%r3, %tid.x;
	mad.lo.s32 	%r4, %r1, %r2, %r3;
	mov.u32 	%r5, %ctaid.y;
	mov.u32 	%r6, %ntid.y;
	mov.u32 	%r7, %tid.y;
	mad.lo.s32 	%r8, %r5, %r6, %r7;
	shl.b32 	%r9, %r8, 12;
	add.s32 	%r10, %r9, %r4;
	mul.wide.s32 	%rd5, %r10, 4;
	add.s64 	%rd6, %rd4, %rd5;
	ld.global.f32 	%f1, [%rd6];
	mov.u32 	%r11, _ZZ30matrixTransposeNoBankConflictsPfS_E4tile;
	mad.lo.s32 	%r12, %r3, 132, %r11;
	shl.b32 	%r13, %r7, 2;
	add.s32 	%r14, %r12, %r13;
	st.shared.f32 	[%r14], %f1;
	mad.lo.s32 	%r15, %r5, %r2, %r3;
	mad.lo.s32 	%r16, %r1, %r6, %r7;
	shl.b32 	%r17, %r16, 12;
	add.s32 	%r18, %r17, %r15;
	bar.sync 	0;
	mad.lo.s32 	%r19, %r7, 132, %r11;
	shl.b32 	%r20, %r3, 2;
	add.s32 	%r21, %r19, %r20;
	ld.shared.f32 	%f2, [%r21];
	mul.wide.s32 	%rd7, %r18, 4;
	add.s64 	%rd8, %rd3, %rd7;
	st.global.f32 	[%rd8], %f2;
	ret;

}


// ===== COMPILED SASS (sm_100) =====

	.target	sm_100

	.elftype	@"ET_EXEC"


//--------------------- .note.nv.tkinfo           --------------------------
	.section	.note.nv.tkinfo,"",@"SHT_NOTE"
	.sectionflags	@"SHF_NOTE_NV_TKINFO"
	.tkinfo
        /*0018*/ 	.word	0x00000002
        /*0030*/ 	.string	""
        /*0030*/ 	.string	"ptxas"
        /*0030*/ 	.string	"Cuda compilation tools, release 13.0, V13.0.88"
        /*0030*/ 	.string	"Build cuda_13.0.r13.0/compiler.36424714_0"
        /*0030*/ 	.string	"-arch sm_100 -m 64 "



//--------------------- .note.nv.cuinfo           --------------------------
	.section	.note.nv.cuinfo,"",@"SHT_NOTE"
	.sectionflags	@"SHF_NOTE_NV_CUINFO"
        /*0018*/ 	.short	0x0002
        /*001a*/ 	.short	0x0064
        /*001c*/ 	.short	0x0082
	.zero		2


//--------------------- .nv.info                  --------------------------
	.section	.nv.info,"",@"SHT_CUDA_INFO"
	.align	4


	//----- nvinfo : EIATTR_REGCOUNT
	.align		4
        /*0000*/ 	.byte	0x04, 0x2f
        /*0002*/ 	.short	(.L_1 - .L_0)
	.align		4
.L_0:
        /*0004*/ 	.word	index@(_Z20matrixTransposeNaivePfS_)
        /*0008*/ 	.word	0x0000000a


	//----- nvinfo : EIATTR_FRAME_SIZE
	.align		4
.L_1:
        /*000c*/ 	.byte	0x04, 0x11
        /*000e*/ 	.short	(.L_3 - .L_2)
	.align		4
.L_2:
        /*0010*/ 	.word	index@(_Z20matrixTransposeNaivePfS_)
        /*0014*/ 	.word	0x00000000


	//----- nvinfo : EIATTR_REGCOUNT
	.align		4
.L_3:
        /*0018*/ 	.byte	0x04, 0x2f
        /*001a*/ 	.short	(.L_5 - .L_4)
	.align		4
.L_4:
        /*001c*/ 	.word	index@(_Z21matrixTransposeSharedPfS_)
        /*0020*/ 	.word	0x0000000e


	//----- nvinfo : EIATTR_FRAME_SIZE
	.align		4
.L_5:
        /*0024*/ 	.byte	0x04, 0x11
        /*0026*/ 	.short	(.L_7 - .L_6)
	.align		4
.L_6:
        /*0028*/ 	.word	index@(_Z21matrixTransposeSharedPfS_)
        /*002c*/ 	.word	0x00000000


	//----- nvinfo : EIATTR_REGCOUNT
	.align		4
.L_7:
        /*0030*/ 	.byte	0x04, 0x2f
        /*0032*/ 	.short	(.L_9 - .L_8)
	.align		4
.L_8:
        /*0034*/ 	.word	index@(_Z30matrixTransposeNoBankConflictsPfS_)
        /*0038*/ 	.word	0x0000000e


	//----- nvinfo : EIATTR_FRAME_SIZE
	.align		4
.L_9:
        /*003c*/ 	.byte	0x04, 0x11
        /*003e*/ 	.short	(.L_11 - .L_10)
	.align		4
.L_10:
        /*0040*/ 	.word	index@(_Z30matrixTransposeNoBankConflictsPfS_)
        /*0044*/ 	.word	0x00000000


	//----- nvinfo : EIATTR_MIN_STACK_SIZE
	.align		4
.L_11:
        /*0048*/ 	.byte	0x04, 0x12
        /*004a*/ 	.short	(.L_13 - .L_12)
	.align		4
.L_12:
        /*004c*/ 	.word	index@(_Z30matrixTransposeNoBankConflictsPfS_)
        /*0050*/ 	.word	0x00000000


	//----- nvinfo : EIATTR_MIN_STACK_SIZE
	.align		4
.L_13:
        /*0054*/ 	.byte	0x04, 0x12
        /*0056*/ 	.short	(.L_15 - .L_14)
	.align		4
.L_14:
        /*0058*/ 	.word	index@(_Z21matrixTransposeSharedPfS_)
        /*005c*/ 	.word	0x00000000


	//----- nvinfo : EIATTR_MIN_STACK_SIZE
	.align		4
.L_15:
        /*0060*/ 	.byte	0x04, 0x12
        /*0062*/ 	.short	(.L_17 - .L_16)
	.align		4
.L_16:
        /*0064*/ 	.word	index@(_Z20matrixTransposeNaivePfS_)
        /*0068*/ 	.word	0x00000000
.L_17:


//--------------------- .nv.compat                --------------------------
	.section	.nv.compat,"",@"SHT_CUDA_COMPAT_INFO"
	.align	4
        /*0000*/ 	.byte	0x02, 0x09, 0x00, 0x00, 0x02, 0x02, 0x01, 0x00, 0x02, 0x05, 0x05, 0x00, 0x03, 0x07, 0x01, 0x01
        /*0010*/ 	.byte	0x02, 0x03, 0x00, 0x00, 0x02, 0x06, 0x01, 0x00, 0x04, 0x0b, 0x08, 0x00, 0x09, 0x00, 0x00, 0x00
        /*0020*/ 	.byte	0x00, 0x00, 0x00, 0x00


//--------------------- .nv.info._Z30matrixTransposeNoBankConflictsPfS_ --------------------------
	.section	.nv.info._Z30matrixTransposeNoBankConflictsPfS_,"",@"SHT_CUDA_INFO"
	.sectionflags	@""
	.align	4


	//----- nvinfo : EIATTR_CUDA_API_VERSION
	.align		4
        /*0000*/ 	.byte	0x04, 0x37
        /*0002*/ 	.short	(.L_19 - .L_18)
.L_18:
        /*0004*/ 	.word	0x00000082


	//----- nvinfo : EIATTR_KPARAM_INFO
	.align		4
.L_19:
        /*0008*/ 	.byte	0x04, 0x17
        /*000a*/ 	.short	(.L_21 - .L_20)
.L_20:
        /*000c*/ 	.word	0x00000000
        /*0010*/ 	.short	0x0001
        /*0012*/ 	.short	0x0008
        /*0014*/ 	.byte	0x00, 0xf5, 0x21, 0x00


	//----- nvinfo : EIATTR_KPARAM_INFO
	.align		4
.L_21:
        /*0018*/ 	.byte	0x04, 0x17
        /*001a*/ 	.short	(.L_23 - .L_22)
.L_22:
        /*001c*/ 	.word	0x00000000
        /*0020*/ 	.short	0x0000
        /*0022*/ 	.short	0x0000
        /*0024*/ 	.byte	0x00, 0xf5, 0x21, 0x00


	//----- nvinfo : EIATTR_SPARSE_MMA_MASK
	.align		4
.L_23:
        /*0028*/ 	.byte	0x03, 0x50
        /*002a*/ 	.short	0x0000


	//----- nvinfo : EIATTR_MAXREG_COUNT
	.align		4
        /*002c*/ 	.byte	0x03, 0x1b
        /*002e*/ 	.short	0x00ff


	//----- nvinfo : EIATTR_NUM_BARRIERS
	.align		4
        /*0030*/ 	.byte	0x02, 0x4c
        /*0032*/ 	.byte	0x01
	.zero		1


	//----- nvinfo : EIATTR_MERCURY_ISA_VERSION
	.align		4
        /*0034*/ 	.byte	0x03, 0x5f
        /*0036*/ 	.short	0x0101


	//----- nvinfo : EIATTR_VRC_CTA_INIT_COUNT
	.align		4
        /*0038*/ 	.byte	0x02, 0x4a
	.zero		1
	.zero		1


	//----- nvinfo : EIATTR_EXIT_INSTR_OFFSETS
	.align		4
        /*003c*/ 	.byte	0x04, 0x1c
        /*003e*/ 	.short	(.L_25 - .L_24)


	//   ....[0]....
.L_24:
        /*0040*/ 	.word	0x000001e0


	//----- nvinfo : EIATTR_CBANK_PARAM_SIZE
	.align		4
.L_25:
        /*0044*/ 	.byte	0x03, 0x19
        /*0046*/ 	.short	0x0010


	//----- nvinfo : EIATTR_PARAM_CBANK
	.align		4
        /*0048*/ 	.byte	0x04, 0x0a
        /*004a*/ 	.short	(.L_27 - .L_26)
	.align		4
.L_26:
        /*004c*/ 	.word	index@(.nv.constant0._Z30matrixTransposeNoBankConflictsPfS_)
        /*0050*/ 	.short	0x0380
        /*0052*/ 	.short	0x0010


	//----- nvinfo : EIATTR_SW_WAR
	.align		4
.L_27:
        /*0054*/ 	.byte	0x04, 0x36
        /*0056*/ 	.short	(.L_29 - .L_28)
.L_28:
        /*0058*/ 	.word	0x00000008
.L_29:


//--------------------- .nv.info._Z21matrixTransposeSharedPfS_ --------------------------
	.section	.nv.info._Z21matrixTransposeSharedPfS_,"",@"SHT_CUDA_INFO"
	.sectionflags	@""
	.align	4


	//----- nvinfo : EIATTR_CUDA_API_VERSION
	.align		4
        /*0000*/ 	.byte	0x04, 0x37
        /*0002*/ 	.short	(.L_31 - .L_30)
.L_30:
        /*0004*/ 	.word	0x00000082


	//----- nvinfo : EIATTR_KPARAM_INFO
	.align		4
.L_31:
        /*0008*/ 	.byte	0x04, 0x17
        /*000a*/ 	.short	(.L_33 - .L_32)
.L_32:
        /*000c*/ 	.word	0x00000000
        /*0010*/ 	.short	0x0001
        /*0012*/ 	.short	0x0008
        /*0014*/ 	.byte	0x00, 0xf5, 0x21, 0x00


	//----- nvinfo : EIATTR_KPARAM_INFO
	.align		4
.L_33:
        /*0018*/ 	.byte	0x04, 0x17
        /*001a*/ 	.short	(.L_35 - .L_34)
.L_34:
        /*001c*/ 	.word	0x00000000
        /*0020*/ 	.short	0x0000
        /*0022*/ 	.short	0x0000
        /*0024*/ 	.byte	0x00, 0xf5, 0x21, 0x00


	//----- nvinfo : EIATTR_SPARSE_MMA_MASK
	.align		4
.L_35:
        /*0028*/ 	.byte	0x03, 0x50
        /*002a*/ 	.short	0x0000


	//----- nvinfo : EIATTR_MAXREG_COUNT
	.align		4
        /*002c*/ 	.byte	0x03, 0x1b
        /*002e*/ 	.short	0x00ff


	//----- nvinfo : EIATTR_NUM_BARRIERS
	.align		4
        /*0030*/ 	.byte	0x02, 0x4c
        /*0032*/ 	.byte	0x01
	.zero		1


	//----- nvinfo : EIATTR_MERCURY_ISA_VERSION
	.align		4
        /*0034*/ 	.byte	0x03, 0x5f
        /*0036*/ 	.short	0x0101


	//----- nvinfo : EIATTR_VRC_CTA_INIT_COUNT
	.align		4
        /*0038*/ 	.byte	0x02, 0x4a
	.zero		1
	.zero		1


	//----- nvinfo : EIATTR_EXIT_INSTR_OFFSETS
	.align		4
        /*003c*/ 	.byte	0x04, 0x1c
        /*003e*/ 	.short	(.L_37 - .L_36)


	//   ....[0]....
.L_36:
        /*0040*/ 	.word	0x000001e0


	//----- nvinfo : EIATTR_CBANK_PARAM_SIZE
	.align		4
.L_37:
        /*0044*/ 	.byte	0x03, 0x19
        /*0046*/ 	.short	0x0010


	//----- nvinfo : EIATTR_PARAM_CBANK
	.align		4
        /*0048*/ 	.byte	0x04, 0x0a
        /*004a*/ 	.short	(.L_39 - .L_38)
	.align		4
.L_38:
        /*004c*/ 	.word	index@(.nv.constant0._Z21matrixTransposeSharedPfS_)
        /*0050*/ 	.short	0x0380
        /*0052*/ 	.short	0x0010


	//----- nvinfo : EIATTR_SW_WAR
	.align		4
.L_39:
        /*0054*/ 	.byte	0x04, 0x36
        /*0056*/ 	.short	(.L_41 - .L_40)
.L_40:
        /*0058*/ 	.word	0x00000008
.L_41:


//--------------------- .nv.info._Z20matrixTransposeNaivePfS_ --------------------------
	.section	.nv.info._Z20matrixTransposeNaivePfS_,"",@"SHT_CUDA_INFO"
	.sectionflags	@""
	.align	4


	//----- nvinfo : EIATTR_CUDA_API_VERSION
	.align		4
        /*0000*/ 	.byte	0x04, 0x37
        /*0002*/ 	.short	(.L_43 - .L_42)
.L_42:
        /*0004*/ 	.word	0x00000082


	//----- nvinfo : EIATTR_KPARAM_INFO
	.align		4
.L_43:
        /*0008*/ 	.byte	0x04, 0x17
        /*000a*/ 	.short	(.L_45 - .L_44)
.L_44:
        /*000c*/ 	.word	0x00000000
        /*0010*/ 	.short	0x0001
        /*0012*/ 	.short	0x0008
        /*0014*/ 	.byte	0x00, 0xf5, 0x21, 0x00


	//----- nvinfo : EIATTR_KPARAM_INFO
	.align		4
.L_45:
        /*0018*/ 	.byte	0x04, 0x17
        /*001a*/ 	.short	(.L_47 - .L_46)
.L_46:
        /*001c*/ 	.word	0x00000000
        /*0020*/ 	.short	0x0000
        /*0022*/ 	.short	0x0000
        /*0024*/ 	.byte	0x00, 0xf5, 0x21, 0x00


	//----- nvinfo : EIATTR_SPARSE_MMA_MASK
	.align		4
.L_47:
        /*0028*/ 	.byte	0x03, 0x50
        /*002a*/ 	.short	0x0000


	//----- nvinfo : EIATTR_MAXREG_COUNT
	.align		4
        /*002c*/ 	.byte	0x03, 0x1b
        /*002e*/ 	.short	0x00ff


	//----- nvinfo : EIATTR_MERCURY_ISA_VERSION
	.align		4
        /*0030*/ 	.byte	0x03, 0x5f
        /*0032*/ 	.short	0x0101


	//----- nvinfo : EIATTR_VRC_CTA_INIT_COUNT
	.align		4
        /*0034*/ 	.byte	0x02, 0x4a
	.zero		1
	.zero		1


	//----- nvinfo : EIATTR_EXIT_INSTR_OFFSETS
	.align		4
        /*0038*/ 	.byte	0x04, 0x1c
        /*003a*/ 	.short	(.L_49 - .L_48)


	//   ....[0]....
.L_48:
        /*003c*/ 	.word	0x00000120


	//----- nvinfo : EIATTR_CBANK_PARAM_SIZE
	.align		4
.L_49:
        /*0040*/ 	.byte	0x03, 0x19
        /*0042*/ 	.short	0x0010


	//----- nvinfo : EIATTR_PARAM_CBANK
	.align		4
        /*0044*/ 	.byte	0x04, 0x0a
        /*0046*/ 	.short	(.L_51 - .L_50)
	.align		4
.L_50:
        /*0048*/ 	.word	index@(.nv.constant0._Z20matrixTransposeNaivePfS_)
        /*004c*/ 	.short	0x0380
        /*004e*/ 	.short	0x0010


	//----- nvinfo : EIATTR_SW_WAR
	.align		4
.L_51:
        /*0050*/ 	.byte	0x04, 0x36
        /*0052*/ 	.short	(.L_53 - .L_52)
.L_52:
        /*0054*/ 	.word	0x00000008
.L_53:


//--------------------- .nv.callgraph             --------------------------
	.section	.nv.callgraph,"",@"SHT_CUDA_CALLGRAPH"
	.align	4
	.sectionentsize	8
	.align		4
        /*0000*/ 	.word	0x00000000
	.align		4
        /*0004*/ 	.word	0xffffffff
	.align		4
        /*0008*/ 	.word	0x00000000
	.align		4
        /*000c*/ 	.word	0xfffffffe
	.align		4
        /*0010*/ 	.word	0x00000000
	.align		4
        /*0014*/ 	.word	0xfffffffd
	.align		4
        /*0018*/ 	.word	0x00000000
	.align		4
        /*001c*/ 	.word	0xfffffffc


//--------------------- .text._Z30matrixTransposeNoBankConflictsPfS_ --------------------------
	.section	.text._Z30matrixTransposeNoBankConflictsPfS_,"ax",@progbits
	.align	128
        .global         _Z30matrixTransposeNoBankConflictsPfS_
        .type           _Z30matrixTransposeNoBankConflictsPfS_,@function
        .size           _Z30matrixTransposeNoBankConflictsPfS_,(.L_x_3 - _Z30matrixTransposeNoBankConflictsPfS_)
        .other          _Z30matrixTransposeNoBankConflictsPfS_,@"STO_CUDA_ENTRY STV_DEFAULT"
_Z30matrixTransposeNoBankConflictsPfS_:
.text._Z30matrixTransposeNoBankConflictsPfS_:
[----:B------:R-:W-:Y:S01]  /*0000*/  LDC R1, c[0x0][0x37c] ;  /* 0x0000df00ff017b82 */ /* 0x000fe20000000800 */
[----:B------:R-:W0:Y:S07]  /*0010*/  S2R R8, SR_TID.X ;  /* 0x0000000000087919 */ /* 0x000e2e0000002100 */
[----:B------:R-:W0:Y:S01]  /*0020*/  LDC R7, c[0x0][0x360] ;  /* 0x0000d800ff077b82 */ /* 0x000e220000000800 */
[----:B------:R-:W1:Y:S01]  /*0030*/  LDCU.64 UR4, c[0x0][0x358] ;  /* 0x00006b00ff0477ac */ /* 0x000e620008000a00 */
[----:B------:R-:W2:Y:S06]  /*0040*/  S2R R11, SR_TID.Y ;  /* 0x00000000000b7919 */ /* 0x000eac0000002200 */
[----:B------:R-:W0:Y:S08]  /*0050*/  S2UR UR6, SR_CTAID.X ;  /* 0x00000000000679c3 */ /* 0x000e300000002500 */
[----:B------:R-:W2:Y:S08]  /*0060*/  S2UR UR7, SR_CTAID.Y ;  /* 0x00000000000779c3 */ /* 0x000eb00000002600 */
[----:B------:R-:W2:Y:S08]  /*0070*/  LDC R10, c[0x0][0x364] ;  /* 0x0000d900ff0a7b82 */ /* 0x000eb00000000800 */
[----:B------:R-:W3:Y:S01]  /*0080*/  LDC.64 R2, c[0x0][0x380] ;  /* 0x0000e000ff027b82 */ /* 0x000ee20000000a00 */
[----:B0-----:R-:W-:-:S02]  /*0090*/  IMAD R0, R7, UR6, R8 ;  /* 0x0000000607007c24 */ /* 0x001fc4000f8e0208 */
[----:B--2---:R-:W-:-:S05]  /*00a0*/  IMAD R5, R10, UR7, R11 ;  /* 0x000000070a057c24 */ /* 0x004fca000f8e020b */
[----:B------:R-:W-:-:S05]  /*00b0*/  LEA R5, R5, R0, 0xc ;  /* 0x0000000005057211 */ /* 0x000fca00078e60ff */
[----:B---3--:R-:W-:-:S05]  /*00c0*/  IMAD.WIDE R2, R5, 0x4, R2 ;  /* 0x0000000405027825 */ /* 0x008fca00078e0202 */
[----:B-1----:R0:W2:Y:S01]  /*00d0*/  LDG.E R0, desc[UR4][R2.64] ;  /* 0x0000000402007981 */ /* 0x0020a2000c1e1900 */
[----:B------:R-:W-:Y:S01]  /*00e0*/  MOV R4, 0x400 ;  /* 0x0000040000047802 */ /* 0x000fe20000000f00 */
[----:B------:R-:W1:Y:S01]  /*00f0*/  S2R R5, SR_CgaCtaId ;  /* 0x0000000000057919 */ /* 0x000e620000008800 */
[----:B0-----:R-:W0:Y:S02]  /*0100*/  LDC.64 R2, c[0x0][0x388] ;  /* 0x0000e200ff027b82 */ /* 0x001e240000000a00 */
[----:B-1----:R-:W-:-:S05]  /*0110*/  LEA R4, R5, R4, 0x18 ;  /* 0x0000000405047211 */ /* 0x002fca00078ec0ff */
[--C-:B------:R-:W-:Y:S02]  /*0120*/  IMAD R5, R8, 0x84, R4.reuse ;  /* 0x0000008408057824 */ /* 0x100fe400078e0204 */
[----:B------:R-:W-:-:S03]  /*0130*/  IMAD R4, R11, 0x84, R4 ;  /* 0x000000840b047824 */ /* 0x000fc600078e0204 */
[----:B------:R-:W-:Y:S02]  /*0140*/  LEA R5, R11, R5, 0x2 ;  /* 0x000000050b057211 */ /* 0x000fe400078e10ff */
[----:B------:R-:W-:Y:S01]  /*0150*/  LEA R6, R8, R4, 0x2 ;  /* 0x0000000408067211 */ /* 0x000fe200078e10ff */
[----:B------:R-:W-:Y:S02]  /*0160*/  IMAD R4, R7, UR7, R8 ;  /* 0x0000000707047c24 */ /* 0x000fe4000f8e0208 */
[----:B------:R-:W-:-:S05]  /*0170*/  IMAD R7, R10, UR6, R11 ;  /* 0x000000060a077c24 */ /* 0x000fca000f8e020b */
[----:B------:R-:W-:-:S05]  /*0180*/  LEA R7, R7, R4, 0xc ;  /* 0x0000000407077211 */ /* 0x000fca00078e60ff */
[----:B0-----:R-:W-:Y:S01]  /*0190*/  IMAD.WIDE R2, R7, 0x4, R2 ;  /* 0x0000000407027825 */ /* 0x001fe200078e0202 */
[----:B--2---:R-:W-:Y:S01]  /*01a0*/  STS [R5], R0 ;  /* 0x0000000005007388 */ /* 0x004fe20000000800 */
[----:B------:R-:W-:Y:S06]  /*01b0*/  BAR.SYNC.DEFER_BLOCKING 0x0 ;  /* 0x0000000000007b1d */ /* 0x000fec0000010000 */
[----:B------:R-:W0:Y:S04]  /*01c0*/  LDS R9, [R6] ;  /* 0x0000000006097984 */ /* 0x000e280000000800 */
[----:B0-----:R-:W-:Y:S01]  /*01d0*/  STG.E desc[UR4][R2.64], R9 ;  /* 0x0000000902007986 */ /* 0x001fe2000c101904 */
[----:B------:R-:W-:Y:S05]  /*01e0*/  EXIT ;  /* 0x000000000000794d */ /* 0x000fea0003800000 */
.L_x_0:
[----:B------:R-:W-:-:S00]  /*01f0*/  BRA `(.L_x_0) ;  /* 0xfffffffc00fc7947 */ /* 0x000fc0000383ffff */
[----:B------:R-:W-:-:S00]  /*0200*/  NOP ;  /* 0x0000000000007918 */ /* 0x000fc00000000000 */
[----:B------:R-:W-:-:S00]  /*0210*/  NOP ;  /* 0x0000000000007918 */ /* 0x000fc00000000000 */
[----:B------:R-:W-:-:S00]  /*0220*/  NOP ;  /* 0x0000000000007918 */ /* 0x000fc00000000000 */
[----:B------:R-:W-:-:S00]  /*0230*/  NOP ;  /* 0x0000000000007918 */ /* 0x000fc00000000000 */
[----:B------:R-:W-:-:S00]  /*0240*/  NOP ;  /* 0x0000000000007918 */ /* 0x000fc00000000000 */
[----:B------:R-:W-:-:S00]  /*0250*/  NOP ;  /* 0x0000000000007918 */ /* 0x000fc00000000000 */
[----:B------:R-:W-:-:S00]  /*0260*/  NOP ;  /* 0x0000000000007918 */ /* 0x000fc00000000000 */
[----:B------:R-:W-:-:S00]  /*0270*/  NOP ;  /* 0x0000000000007918 */ /* 0x000fc00000000000 */
.L_x_3:


//--------------------- .text._Z21matrixTransposeSharedPfS_ --------------------------
	.section	.text._Z21matrixTransposeSharedPfS_,"ax",@progbits
	.align	128
        .global         _Z21matrixTransposeSharedPfS_
        .type           _Z21matrixTransposeSharedPfS_,@function
        .size           _Z21matrixTransposeSharedPfS_,(.L_x_4 - _Z21matrixTransposeSharedPfS_)
        .other          _Z21matrixTransposeSharedPfS_,@"STO_CUDA_ENTRY STV_DEFAULT"
_Z21matrixTransposeSharedPfS_:
.text._Z21matrixTransposeSharedPfS_:
        /* <DEDUP_REMOVED lines=14> */
[----:B------:R-:W1:Y:S01]  /*00e0*/  S2UR UR5, SR_CgaCtaId ;  /* 0x00000000000579c3 */ /* 0x000e620000008800 */
[----:B------:R-:W-:-:S07]  /*00f0*/  UMOV UR4, 0x400 ;  /* 0x0000040000047882 */ /* 0x000fce0000000000 */
[----:B0-----:R-:W0:Y:S01]  /*0100*/  LDC.64 R2, c[0x0][0x388] ;  /* 0x0000e200ff027b82 */ /* 0x001e220000000a00 */
[----:B-1----:R-:W-:-:S06]  /*0110*/  ULEA UR4, UR5, UR4, 0x18 ;  /* 0x0000000405047291 */ /* 0x002fcc000f8ec0ff */
[C---:B------:R-:W-:Y:S02]  /*0120*/  LEA R4, R8.reuse, UR4, 0x7 ;  /* 0x0000000408047c11 */ /* 0x040fe4000f8e38ff */
[C---:B------:R-:W-:Y:S02]  /*0130*/  LEA R6, R11.reuse, UR4, 0x7 ;  /* 0x000000040b067c11 */ /* 0x040fe4000f8e38ff */
[----:B------:R-:W-:Y:S01]  /*0140*/  LEA R5, R11, R4, 0x2 ;  /* 0x000000040b057211 */ /* 0x000fe200078e10ff */
[----:B------:R-:W-:Y:S01]  /*0150*/  IMAD R4, R7, UR9, R8 ;  /* 0x0000000907047c24 */ /* 0x000fe2000f8e0208 */
[----:B------:R-:W-:Y:S01]  /*0160*/  LEA R6, R8, R6, 0x2 ;  /* 0x0000000608067211 */ /* 0x000fe200078e10ff */
        /* <DEDUP_REMOVED lines=8> */
.L_x_1:
        /* <DEDUP_REMOVED lines=9> */
.L_x_4:


//--------------------- .text._Z20matrixTransposeNaivePfS_ --------------------------
	.section	.text._Z20matrixTransposeNaivePfS_,"ax",@progbits
	.align	128
        .global         _Z20matrixTransposeNaivePfS_
        .type           _Z20matrixTransposeNaivePfS_,@function
        .size           _Z20matrixTransposeNaivePfS_,(.L_x_5 - _Z20matrixTransposeNaivePfS_)
        .other          _Z20matrixTransposeNaivePfS_,@"STO_CUDA_ENTRY STV_DEFAULT"
_Z20matrixTransposeNaivePfS_:
.text._Z20matrixTransposeNaivePfS_:
        /* <DEDUP_REMOVED lines=12> */
[----:B---3--:R-:W-:Y:S02]  /*00c0*/  IMAD.WIDE R2, R5, 0x4, R2 ;  /* 0x0000000405027825 */ /* 0x008fe400078e0202 */
[----:B------:R-:W0:Y:S04]  /*00d0*/  LDC.64 R4, c[0x0][0x388] ;  /* 0x0000e200ff047b82 */ /* 0x000e280000000a00 */
[----:B-1----:R-:W2:Y:S01]  /*00e0*/  LDG.E R3, desc[UR4][R2.64] ;  /* 0x0000000402037981 */ /* 0x002ea2000c1e1900 */
[----:B------:R-:W-:-:S05]  /*00f0*/  LEA R7, R7, R0, 0xc ;  /* 0x0000000007077211 */ /* 0x000fca00078e60ff */
[----:B0-----:R-:W-:-:S05]  /*0100*/  IMAD.WIDE R4, R7, 0x4, R4 ;  /* 0x0000000407047825 */ /* 0x001fca00078e0204 */
[----:B--2---:R-:W-:Y:S01]  /*0110*/  STG.E desc[UR4][R4.64], R3 ;  /* 0x0000000304007986 */ /* 0x004fe2000c101904 */
[----:B------:R-:W-:Y:S05]  /*0120*/  EXIT ;  /* 0x000000000000794d */ /* 0x000fea0003800000 */
.L_x_2:
        /* <DEDUP_REMOVED lines=13> */
.L_x_5:


//--------------------- .nv.shared._Z30matrixTransposeNoBankConflictsPfS_ --------------------------
	.section	.nv.shared._Z30matrixTransposeNoBankConflictsPfS_,"aw",@nobits
	.sectionflags	@""
	.align	4
.nv.shared._Z30matrixTransposeNoBankConflictsPfS_:
	.zero		5248


//--------------------- .nv.shared.reserved.0     --------------------------
	.section	.nv.shared.reserved.0,"aw",@nobits
	.weak		__nv_reservedSMEM_offset_0_alias
	.size		__nv_reservedSMEM_offset_0_alias, 0, 64
	.other		__nv_reservedSMEM_offset_0_alias,@"STO_CUDA_RESERVED_SHARED STV_DEFAULT"
__nv_reservedSMEM_offset_0_alias:
	.zero		0
	.zero		64


//--------------------- .nv.shared._Z21matrixTransposeSharedPfS_ --------------------------
	.section	.nv.shared._Z21matrixTransposeSharedPfS_,"aw",@nobits
	.sectionflags	@""
	.align	4
.nv.shared._Z21matrixTransposeSharedPfS_:
	.zero		5120


//--------------------- .nv.constant0._Z30matrixTransposeNoBankConflictsPfS_ --------------------------
	.section	.nv.constant0._Z30matrixTransposeNoBankConflictsPfS_,"a",@progbits
	.sectionflags	@""
	.align	4
.nv.constant0._Z30matrixTransposeNoBankConflictsPfS_:
	.zero		912


//--------------------- .nv.constant0._Z21matrixTransposeSharedPfS_ --------------------------
	.section	.nv.constant0._Z21matrixTransposeSharedPfS_,"a",@progbits
	.sectionflags	@""
	.align	4
.nv.constant0._Z21matrixTransposeSharedPfS_:
	.zero		912


//--------------------- .nv.constant0._Z20matrixTransposeNaivePfS_ --------------------------
	.section	.nv.constant0._Z20matrixTransposeNaivePfS_,"a",@progbits
	.sectionflags	@""
	.align	4
.nv.constant0._Z20matrixTransposeNaivePfS_:
	.zero		912


//--------------------- SYMBOLS --------------------------

	.type		.nv.reservedSmem.offset0,@object
	.size		.nv.reservedSmem.offset0,0x4
	.type		.nv.reservedSmem.cap,@object
	.size		.nv.reservedSmem.cap,0x4
